//
// Generated by NVIDIA NVVM Compiler
//
// Compiler Build ID: CL-36424714
// Cuda compilation tools, release 13.0, V13.0.88
// Based on NVVM 20.0.0
//

.version 9.0
.target sm_100
.address_size 64

	// .globl	_Z13reduce_atomicPKfPfi

.visible .entry _Z13reduce_atomicPKfPfi(
	.param .u64 .ptr .align 1 _Z13reduce_atomicPKfPfi_param_0,
	.param .u64 .ptr .align 1 _Z13reduce_atomicPKfPfi_param_1,
	.param .u32 _Z13reduce_atomicPKfPfi_param_2
)
{
	.reg .pred 	%p<2>;
	.reg .b32 	%r<6>;
	.reg .b32 	%f<3>;
	.reg .b64 	%rd<7>;

	ld.param.u64 	%rd1, [_Z13reduce_atomicPKfPfi_param_0];
	ld.param.u64 	%rd2, [_Z13reduce_atomicPKfPfi_param_1];
	ld.param.u32 	%r2, [_Z13reduce_atomicPKfPfi_param_2];
	mov.u32 	%r3, %ctaid.x;
	mov.u32 	%r4, %ntid.x;
	mov.u32 	%r5, %tid.x;
	mad.lo.s32 	%r1, %r3, %r4, %r5;
	setp.ge.s32 	%p1, %r1, %r2;
	@%p1 bra 	$L__BB0_2;
	cvta.to.global.u64 	%rd3, %rd1;
	cvta.to.global.u64 	%rd4, %rd2;
	mul.wide.s32 	%rd5, %r1, 4;
	add.s64 	%rd6, %rd3, %rd5;
	ld.global.f32 	%f1, [%rd6];
	atom.global.add.f32 	%f2, [%rd4], %f1;
$L__BB0_2:
	ret;

}


// ===== COMPILED SASS (sm_100) =====

	.target	sm_100

	.elftype	@"ET_EXEC"


//--------------------- .note.nv.tkinfo           --------------------------
	.section	.note.nv.tkinfo,"",@"SHT_NOTE"
	.sectionflags	@"SHF_NOTE_NV_TKINFO"
	.tkinfo
        /*0018*/ 	.word	0x00000002
        /*0030*/ 	.string	""
        /*0030*/ 	.string	"ptxas"
        /*0030*/ 	.string	"Cuda compilation tools, release 13.0, V13.0.88"
        /*0030*/ 	.string	"Build cuda_13.0.r13.0/compiler.36424714_0"
        /*0030*/ 	.string	"-arch sm_100 -m 64 "



//--------------------- .note.nv.cuinfo           --------------------------
	.section	.note.nv.cuinfo,"",@"SHT_NOTE"
	.sectionflags	@"SHF_NOTE_NV_CUINFO"
        /*0018*/ 	.short	0x0002
        /*001a*/ 	.short	0x0064
        /*001c*/ 	.short	0x0082
	.zero		2


//--------------------- .nv.info                  --------------------------
	.section	.nv.info,"",@"SHT_CUDA_INFO"
	.align	4


	//----- nvinfo : EIATTR_REGCOUNT
	.align		4
        /*0000*/ 	.byte	0x04, 0x2f
        /*0002*/ 	.short	(.L_1 - .L_0)
	.align		4
.L_0:
        /*0004*/ 	.word	index@(_Z13reduce_atomicPKfPfi)
        /*0008*/ 	.word	0x00000008


	//----- nvinfo : EIATTR_FRAME_SIZE
	.align		4
.L_1:
        /*000c*/ 	.byte	0x04, 0x11
        /*000e*/ 	.short	(.L_3 - .L_2)
	.align		4
.L_2:
        /*0010*/ 	.word	index@(_Z13reduce_atomicPKfPfi)
        /*0014*/ 	.word	0x00000000


	//----- nvinfo : EIATTR_MIN_STACK_SIZE
	.align		4
.L_3:
        /*0018*/ 	.byte	0x04, 0x12
        /*001a*/ 	.short	(.L_5 - .L_4)
	.align		4
.L_4:
        /*001c*/ 	.word	index@(_Z13reduce_atomicPKfPfi)
        /*0020*/ 	.word	0x00000000
.L_5:


//--------------------- .nv.compat                --------------------------
	.section	.nv.compat,"",@"SHT_CUDA_COMPAT_INFO"
	.align	4
        /*0000*/ 	.byte	0x02, 0x09, 0x00, 0x00, 0x02, 0x02, 0x01, 0x00, 0x02, 0x05, 0x05, 0x00, 0x03, 0x07, 0x01, 0x01
        /*0010*/ 	.byte	0x02, 0x03, 0x00, 0x00, 0x02, 0x06, 0x01, 0x00, 0x04, 0x0b, 0x08, 0x00, 0x09, 0x00, 0x00, 0x00
        /*0020*/ 	.byte	0x00, 0x00, 0x00, 0x00


//--------------------- .nv.info._Z13reduce_atomicPKfPfi --------------------------
	.section	.nv.info._Z13reduce_atomicPKfPfi,"",@"SHT_CUDA_INFO"
	.sectionflags	@""
	.align	4


	//----- nvinfo : EIATTR_CUDA_API_VERSION
	.align		4
        /*0000*/ 	.byte	0x04, 0x37
        /*0002*/ 	.short	(.L_7 - .L_6)
.L_6:
        /*0004*/ 	.word	0x00000082


	//----- nvinfo : EIATTR_KPARAM_INFO
	.align		4
.L_7:
        /*0008*/ 	.byte	0x04, 0x17
        /*000a*/ 	.short	(.L_9 - .L_8)
.L_8:
        /*000c*/ 	.word	0x00000000
        /*0010*/ 	.short	0x0002
        /*0012*/ 	.short	0x0010
        /*0014*/ 	.byte	0x00, 0xf0, 0x11, 0x00


	//----- nvinfo : EIATTR_KPARAM_INFO
	.align		4
.L_9:
        /*0018*/ 	.byte	0x04, 0x17
        /*001a*/ 	.short	(.L_11 - .L_10)
.L_10:
        /*001c*/ 	.word	0x00000000
        /*0020*/ 	.short	0x0001
        /*0022*/ 	.short	0x0008
        /*0024*/ 	.byte	0x00, 0xf5, 0x21, 0x00


	//----- nvinfo : EIATTR_KPARAM_INFO
	.align		4
.L_11:
        /*0028*/ 	.byte	0x04, 0x17
        /*002a*/ 	.short	(.L_13 - .L_12)
.L_12:
        /*002c*/ 	.word	0x00000000
        /*0030*/ 	.short	0x0000
        /*0032*/ 	.short	0x0000
        /*0034*/ 	.byte	0x00, 0xf5, 0x21, 0x00


	//----- nvinfo : EIATTR_SPARSE_MMA_MASK
	.align		4
.L_13:
        /*0038*/ 	.byte	0x03, 0x50
        /*003a*/ 	.short	0x0000


	//----- nvinfo : EIATTR_MAXREG_COUNT
	.align		4
        /*003c*/ 	.byte	0x03, 0x1b
        /*003e*/ 	.short	0x00ff


	//----- nvinfo : EIATTR_MERCURY_ISA_VERSION
	.align		4
        /*0040*/ 	.byte	0x03, 0x5f
        /*0042*/ 	.short	0x0101


	//----- nvinfo : EIATTR_VRC_CTA_INIT_COUNT
	.align		4
        /*0044*/ 	.byte	0x02, 0x4a
	.zero		1
	.zero		1


	//----- nvinfo : EIATTR_EXIT_INSTR_OFFSETS
	.align		4
        /*0048*/ 	.byte	0x04, 0x1c
        /*004a*/ 	.short	(.L_15 - .L_14)


	//   ....[0]....
.L_14:
        /*004c*/ 	.word	0x00000070


	//   ....[1]....
        /*0050*/ 	.word	0x000000e0


	//----- nvinfo : EIATTR_CBANK_PARAM_SIZE
	.align		4
.L_15:
        /*0054*/ 	.byte	0x03, 0x19
        /*0056*/ 	.short	0x0014


	//----- nvinfo : EIATTR_PARAM_CBANK
	.align		4
        /*0058*/ 	.byte	0x04, 0x0a
        /*005a*/ 	.short	(.L_17 - .L_16)
	.align		4
.L_16:
        /*005c*/ 	.word	index@(.nv.constant0._Z13reduce_atomicPKfPfi)
        /*0060*/ 	.short	0x0380
        /*0062*/ 	.short	0x0014


	//----- nvinfo : EIATTR_SW_WAR
	.align		4
.L_17:
        /*0064*/ 	.byte	0x04, 0x36
        /*0066*/ 	.short	(.L_19 - .L_18)
.L_18:
        /*0068*/ 	.word	0x00000008
.L_19:


//--------------------- .nv.callgraph             --------------------------
	.section	.nv.callgraph,"",@"SHT_CUDA_CALLGRAPH"
	.align	4
	.sectionentsize	8
	.align		4
        /*0000*/ 	.word	0x00000000
	.align		4
        /*0004*/ 	.word	0xffffffff
	.align		4
        /*0008*/ 	.word	0x00000000
	.align		4
        /*000c*/ 	.word	0xfffffffe
	.align		4
        /*0010*/ 	.word	0x00000000
	.align		4
        /*0014*/ 	.word	0xfffffffd
	.align		4
        /*0018*/ 	.word	0x00000000
	.align		4
        /*001c*/ 	.word	0xfffffffc


//--------------------- .text._Z13reduce_atomicPKfPfi --------------------------
	.section	.text._Z13reduce_atomicPKfPfi,"ax",@progbits
	.align	128
        .global         _Z13reduce_atomicPKfPfi
        .type           _Z13reduce_atomicPKfPfi,@function
        .size           _Z13reduce_atomicPKfPfi,(.L_x_1 - _Z13reduce_atomicPKfPfi)
        .other          _Z13reduce_atomicPKfPfi,@"STO_CUDA_ENTRY STV_DEFAULT"
_Z13reduce_atomicPKfPfi:
.text._Z13reduce_atomicPKfPfi:
[----:B------:R-:W-:Y:S01]  /*0000*/  LDC R1, c[0x0][0x37c] ;  /* 0x0000df00ff017b82 */ /* 0x000fe20000000800 */
[----:B------:R-:W0:Y:S07]  /*0010*/  S2R R0, SR_TID.X ;  /* 0x0000000000007919 */ /* 0x000e2e0000002100 */
[----:B------:R-:W0:Y:S01]  /*0020*/  S2UR UR4, SR_CTAID.X ;  /* 0x00000000000479c3 */ /* 0x000e220000002500 */
[----:B------:R-:W1:Y:S07]  /*0030*/  LDCU UR5, c[0x0][0x390] ;  /* 0x00007200ff0577ac */ /* 0x000e6e0008000800 */
[----:B------:R-:W0:Y:S02]  /*0040*/  LDC R5, c[0x0][0x360] ;  /* 0x0000d800ff057b82 */ /* 0x000e240000000800 */
[----:B0-----:R-:W-:-:S05]  /*0050*/  IMAD R5, R5, UR4, R0 ;  /* 0x0000000405057c24 */ /* 0x001fca000f8e0200 */
[----:B-1----:R-:W-:-:S13]  /*0060*/  ISETP.GE.AND P0, PT, R5, UR5, PT ;  /* 0x0000000505007c0c */ /* 0x002fda000bf06270 */
[----:B------:R-:W-:Y:S05]  /*0070*/  @P0 EXIT ;  /* 0x000000000000094d */ /* 0x000fea0003800000 */
[----:B------:R-:W0:Y:S01]  /*0080*/  LDC.64 R2, c[0x0][0x380] ;  /* 0x0000e000ff027b82 */ /* 0x000e220000000a00 */
[----:B------:R-:W1:Y:S01]  /*0090*/  LDCU.64 UR4, c[0x0][0x358] ;  /* 0x00006b00ff0477ac */ /* 0x000e620008000a00 */
[----:B0-----:R-:W-:-:S06]  /*00a0*/  IMAD.WIDE R2, R5, 0x4, R2 ;  /* 0x0000000405027825 */ /* 0x001fcc00078e0202 */
[----:B-1----:R-:W2:Y:S01]  /*00b0*/  LDG.E R3, desc[UR4][R2.64] ;  /* 0x0000000402037981 */ /* 0x002ea2000c1e1900 */
[----:B------:R-:W2:Y:S03]  /*00c0*/  LDC.64 R4, c[0x0][0x388] ;  /* 0x0000e200ff047b82 */ /* 0x000ea60000000a00 */
[----:B--2---:R-:W-:Y:S01]  /*00d0*/  REDG.E.ADD.F32.FTZ.RN.STRONG.GPU desc[UR4][R4.64], R3 ;  /* 0x00000003040079a6 */ /* 0x004fe2000c12f304 */
[----:B------:R-:W-:Y:S05]  /*00e0*/  EXIT ;  /* 0x000000000000794d */ /* 0x000fea0003800000 */
.L_x_0:
[----:B------:R-:W-:-:S00]  /*00f0*/  BRA `(.L_x_0) ;  /* 0xfffffffc00fc7947 */ /* 0x000fc0000383ffff */
[----:B------:R-:W-:-:S00]  /*0100*/  NOP ;  /* 0x0000000000007918 */ /* 0x000fc00000000000 */
[----:B------:R-:W-:-:S00]  /*0110*/  NOP ;  /* 0x0000000000007918 */ /* 0x000fc00000000000 */
[----:B------:R-:W-:-:S00]  /*0120*/  NOP ;  /* 0x0000000000007918 */ /* 0x000fc00000000000 */
[----:B------:R-:W-:-:S00]  /*0130*/  NOP ;  /* 0x0000000000007918 */ /* 0x000fc00000000000 */
[----:B------:R-:W-:-:S00]  /*0140*/  NOP ;  /* 0x0000000000007918 */ /* 0x000fc00000000000 */
[----:B------:R-:W-:-:S00]  /*0150*/  NOP ;  /* 0x0000000000007918 */ /* 0x000fc00000000000 */
[----:B------:R-:W-:-:S00]  /*0160*/  NOP ;  /* 0x0000000000007918 */ /* 0x000fc00000000000 */
[----:B------:R-:W-:-:S00]  /*0170*/  NOP ;  /* 0x0000000000007918 */ /* 0x000fc00000000000 */
.L_x_1:


//--------------------- .nv.shared.reserved.0     --------------------------
	.section	.nv.shared.reserved.0,"aw",@nobits
	.weak		__nv_reservedSMEM_offset_0_alias
	.size		__nv_reservedSMEM_offset_0_alias, 0, 64
	.other		__nv_reservedSMEM_offset_0_alias,@"STO_CUDA_RESERVED_SHARED STV_DEFAULT"
__nv_reservedSMEM_offset_0_alias:
	.zero		0
	.zero		64


//--------------------- .nv.constant0._Z13reduce_atomicPKfPfi --------------------------
	.section	.nv.constant0._Z13reduce_atomicPKfPfi,"a",@progbits
	.sectionflags	@""
	.align	4
.nv.constant0._Z13reduce_atomicPKfPfi:
	.zero		916


//--------------------- SYMBOLS --------------------------

	.type		.nv.reservedSmem.offset0,@object
	.size		.nv.reservedSmem.offset0,0x4
